//
// Generated by NVIDIA NVVM Compiler
//
// Compiler Build ID: CL-36424714
// Cuda compilation tools, release 13.0, V13.0.88
// Based on NVVM 20.0.0
//

.version 9.0
.target sm_100
.address_size 64

	// .globl	_Z10makeAdjMatPiS_S_S_ii

.visible .entry _Z10makeAdjMatPiS_S_S_ii(
	.param .u64 .ptr .align 1 _Z10makeAdjMatPiS_S_S_ii_param_0,
	.param .u64 .ptr .align 1 _Z10makeAdjMatPiS_S_S_ii_param_1,
	.param .u64 .ptr .align 1 _Z10makeAdjMatPiS_S_S_ii_param_2,
	.param .u64 .ptr .align 1 _Z10makeAdjMatPiS_S_S_ii_param_3,
	.param .u32 _Z10makeAdjMatPiS_S_S_ii_param_4,
	.param .u32 _Z10makeAdjMatPiS_S_S_ii_param_5
)
{
	.reg .pred 	%p<9>;
	.reg .b32 	%r<60>;
	.reg .b64 	%rd<54>;

	ld.param.u64 	%rd6, [_Z10makeAdjMatPiS_S_S_ii_param_0];
	ld.param.u64 	%rd7, [_Z10makeAdjMatPiS_S_S_ii_param_1];
	ld.param.u64 	%rd8, [_Z10makeAdjMatPiS_S_S_ii_param_2];
	ld.param.u64 	%rd9, [_Z10makeAdjMatPiS_S_S_ii_param_3];
	ld.param.u32 	%r14, [_Z10makeAdjMatPiS_S_S_ii_param_4];
	ld.param.u32 	%r15, [_Z10makeAdjMatPiS_S_S_ii_param_5];
	cvta.to.global.u64 	%rd1, %rd9;
	cvta.to.global.u64 	%rd2, %rd8;
	mov.u32 	%r16, %ctaid.x;
	mov.u32 	%r17, %ntid.x;
	mov.u32 	%r18, %tid.x;
	mad.lo.s32 	%r1, %r16, %r17, %r18;
	setp.ge.s32 	%p1, %r1, %r15;
	@%p1 bra 	$L__BB0_10;
	cvta.to.global.u64 	%rd10, %rd6;
	cvta.to.global.u64 	%rd11, %rd7;
	mul.wide.s32 	%rd12, %r1, 4;
	add.s64 	%rd13, %rd10, %rd12;
	ld.global.u32 	%r19, [%rd13];
	add.s64 	%rd14, %rd11, %rd12;
	ld.global.u32 	%r2, [%rd14];
	add.s32 	%r3, %r2, %r19;
	setp.lt.s32 	%p2, %r19, 1;
	@%p2 bra 	$L__BB0_10;
	add.s32 	%r4, %r2, 1;
	max.s32 	%r20, %r3, %r4;
	sub.s32 	%r21, %r20, %r2;
	and.b32  	%r5, %r21, 3;
	mul.wide.s32 	%rd15, %r2, 4;
	add.s64 	%rd3, %rd2, %rd15;
	add.s32 	%r6, %r2, 2;
	add.s32 	%r7, %r2, 3;
	sub.s32 	%r8, %r2, %r20;
	add.s64 	%rd4, %rd2, 8;
	mov.u32 	%r57, %r2;
$L__BB0_3:
	setp.eq.s32 	%p3, %r5, 0;
	mul.wide.s32 	%rd16, %r57, 4;
	add.s64 	%rd5, %rd2, %rd16;
	mov.u32 	%r58, %r2;
	@%p3 bra 	$L__BB0_7;
	setp.eq.s32 	%p4, %r5, 1;
	ld.global.u32 	%r22, [%rd5];
	add.s32 	%r23, %r22, -1;
	mul.lo.s32 	%r24, %r23, %r14;
	ld.global.s32 	%rd17, [%rd3];
	cvt.s64.s32 	%rd18, %r24;
	add.s64 	%rd19, %rd17, %rd18;
	shl.b64 	%rd20, %rd19, 2;
	add.s64 	%rd21, %rd1, %rd20;
	ld.global.u32 	%r25, [%rd21+-4];
	add.s32 	%r26, %r25, 1;
	st.global.u32 	[%rd21+-4], %r26;
	mov.u32 	%r58, %r4;
	@%p4 bra 	$L__BB0_7;
	setp.eq.s32 	%p5, %r5, 2;
	ld.global.u32 	%r27, [%rd5];
	add.s32 	%r28, %r27, -1;
	mul.lo.s32 	%r29, %r28, %r14;
	ld.global.s32 	%rd22, [%rd3+4];
	cvt.s64.s32 	%rd23, %r29;
	add.s64 	%rd24, %rd22, %rd23;
	shl.b64 	%rd25, %rd24, 2;
	add.s64 	%rd26, %rd1, %rd25;
	ld.global.u32 	%r30, [%rd26+-4];
	add.s32 	%r31, %r30, 1;
	st.global.u32 	[%rd26+-4], %r31;
	mov.u32 	%r58, %r6;
	@%p5 bra 	$L__BB0_7;
	ld.global.u32 	%r32, [%rd5];
	add.s32 	%r33, %r32, -1;
	mul.lo.s32 	%r34, %r33, %r14;
	ld.global.s32 	%rd27, [%rd3+8];
	cvt.s64.s32 	%rd28, %r34;
	add.s64 	%rd29, %rd27, %rd28;
	shl.b64 	%rd30, %rd29, 2;
	add.s64 	%rd31, %rd1, %rd30;
	ld.global.u32 	%r35, [%rd31+-4];
	add.s32 	%r36, %r35, 1;
	st.global.u32 	[%rd31+-4], %r36;
	mov.u32 	%r58, %r7;
$L__BB0_7:
	setp.gt.u32 	%p6, %r8, -4;
	@%p6 bra 	$L__BB0_9;
$L__BB0_8:
	mul.wide.s32 	%rd32, %r58, 4;
	add.s64 	%rd33, %rd4, %rd32;
	ld.global.u32 	%r37, [%rd5];
	add.s32 	%r38, %r37, -1;
	mul.lo.s32 	%r39, %r38, %r14;
	ld.global.s32 	%rd34, [%rd33+-8];
	cvt.s64.s32 	%rd35, %r39;
	add.s64 	%rd36, %rd34, %rd35;
	shl.b64 	%rd37, %rd36, 2;
	add.s64 	%rd38, %rd1, %rd37;
	ld.global.u32 	%r40, [%rd38+-4];
	add.s32 	%r41, %r40, 1;
	st.global.u32 	[%rd38+-4], %r41;
	ld.global.u32 	%r42, [%rd5];
	add.s32 	%r43, %r42, -1;
	mul.lo.s32 	%r44, %r43, %r14;
	ld.global.s32 	%rd39, [%rd33+-4];
	cvt.s64.s32 	%rd40, %r44;
	add.s64 	%rd41, %rd39, %rd40;
	shl.b64 	%rd42, %rd41, 2;
	add.s64 	%rd43, %rd1, %rd42;
	ld.global.u32 	%r45, [%rd43+-4];
	add.s32 	%r46, %r45, 1;
	st.global.u32 	[%rd43+-4], %r46;
	ld.global.u32 	%r47, [%rd5];
	add.s32 	%r48, %r47, -1;
	mul.lo.s32 	%r49, %r48, %r14;
	ld.global.s32 	%rd44, [%rd33];
	cvt.s64.s32 	%rd45, %r49;
	add.s64 	%rd46, %rd44, %rd45;
	shl.b64 	%rd47, %rd46, 2;
	add.s64 	%rd48, %rd1, %rd47;
	ld.global.u32 	%r50, [%rd48+-4];
	add.s32 	%r51, %r50, 1;
	st.global.u32 	[%rd48+-4], %r51;
	ld.global.u32 	%r52, [%rd5];
	add.s32 	%r53, %r52, -1;
	mul.lo.s32 	%r54, %r53, %r14;
	ld.global.s32 	%rd49, [%rd33+4];
	cvt.s64.s32 	%rd50, %r54;
	add.s64 	%rd51, %rd49, %rd50;
	shl.b64 	%rd52, %rd51, 2;
	add.s64 	%rd53, %rd1, %rd52;
	ld.global.u32 	%r55, [%rd53+-4];
	add.s32 	%r56, %r55, 1;
	st.global.u32 	[%rd53+-4], %r56;
	add.s32 	%r58, %r58, 4;
	setp.lt.s32 	%p7, %r58, %r3;
	@%p7 bra 	$L__BB0_8;
$L__BB0_9:
	add.s32 	%r57, %r57, 1;
	setp.lt.s32 	%p8, %r57, %r3;
	@%p8 bra 	$L__BB0_3;
$L__BB0_10:
	ret;

}


// ===== COMPILED SASS (sm_100) =====

	.target	sm_100

	.elftype	@"ET_EXEC"


//--------------------- .note.nv.tkinfo           --------------------------
	.section	.note.nv.tkinfo,"",@"SHT_NOTE"
	.sectionflags	@"SHF_NOTE_NV_TKINFO"
	.tkinfo
        /*0018*/ 	.word	0x00000002
        /*0030*/ 	.string	""
        /*0030*/ 	.string	"ptxas"
        /*0030*/ 	.string	"Cuda compilation tools, release 13.0, V13.0.88"
        /*0030*/ 	.string	"Build cuda_13.0.r13.0/compiler.36424714_0"
        /*0030*/ 	.string	"-arch sm_100 -m 64 "



//--------------------- .note.nv.cuinfo           --------------------------
	.section	.note.nv.cuinfo,"",@"SHT_NOTE"
	.sectionflags	@"SHF_NOTE_NV_CUINFO"
        /*0018*/ 	.short	0x0002
        /*001a*/ 	.short	0x0064
        /*001c*/ 	.short	0x0082
	.zero		2


//--------------------- .nv.info                  --------------------------
	.section	.nv.info,"",@"SHT_CUDA_INFO"
	.align	4


	//----- nvinfo : EIATTR_REGCOUNT
	.align		4
        /*0000*/ 	.byte	0x04, 0x2f
        /*0002*/ 	.short	(.L_1 - .L_0)
	.align		4
.L_0:
        /*0004*/ 	.word	index@(_Z10makeAdjMatPiS_S_S_ii)
        /*0008*/ 	.word	0x00000018


	//----- nvinfo : EIATTR_FRAME_SIZE
	.align		4
.L_1:
        /*000c*/ 	.byte	0x04, 0x11
        /*000e*/ 	.short	(.L_3 - .L_2)
	.align		4
.L_2:
        /*0010*/ 	.word	index@(_Z10makeAdjMatPiS_S_S_ii)
        /*0014*/ 	.word	0x00000000


	//----- nvinfo : EIATTR_MIN_STACK_SIZE
	.align		4
.L_3:
        /*0018*/ 	.byte	0x04, 0x12
        /*001a*/ 	.short	(.L_5 - .L_4)
	.align		4
.L_4:
        /*001c*/ 	.word	index@(_Z10makeAdjMatPiS_S_S_ii)
        /*0020*/ 	.word	0x00000000
.L_5:


//--------------------- .nv.compat                --------------------------
	.section	.nv.compat,"",@"SHT_CUDA_COMPAT_INFO"
	.align	4
        /*0000*/ 	.byte	0x02, 0x09, 0x00, 0x00, 0x02, 0x02, 0x01, 0x00, 0x02, 0x05, 0x05, 0x00, 0x03, 0x07, 0x01, 0x01
        /*0010*/ 	.byte	0x02, 0x03, 0x00, 0x00, 0x02, 0x06, 0x01, 0x00, 0x04, 0x0b, 0x08, 0x00, 0x09, 0x00, 0x00, 0x00
        /*0020*/ 	.byte	0x00, 0x00, 0x00, 0x00


//--------------------- .nv.info._Z10makeAdjMatPiS_S_S_ii --------------------------
	.section	.nv.info._Z10makeAdjMatPiS_S_S_ii,"",@"SHT_CUDA_INFO"
	.sectionflags	@""
	.align	4


	//----- nvinfo : EIATTR_CUDA_API_VERSION
	.align		4
        /*0000*/ 	.byte	0x04, 0x37
        /*0002*/ 	.short	(.L_7 - .L_6)
.L_6:
        /*0004*/ 	.word	0x00000082


	//----- nvinfo : EIATTR_KPARAM_INFO
	.align		4
.L_7:
        /*0008*/ 	.byte	0x04, 0x17
        /*000a*/ 	.short	(.L_9 - .L_8)
.L_8:
        /*000c*/ 	.word	0x00000000
        /*0010*/ 	.short	0x0005
        /*0012*/ 	.short	0x0024
        /*0014*/ 	.byte	0x00, 0xf0, 0x11, 0x00


	//----- nvinfo : EIATTR_KPARAM_INFO
	.align		4
.L_9:
        /*0018*/ 	.byte	0x04, 0x17
        /*001a*/ 	.short	(.L_11 - .L_10)
.L_10:
        /*001c*/ 	.word	0x00000000
        /*0020*/ 	.short	0x0004
        /*0022*/ 	.short	0x0020
        /*0024*/ 	.byte	0x00, 0xf0, 0x11, 0x00


	//----- nvinfo : EIATTR_KPARAM_INFO
	.align		4
.L_11:
        /*0028*/ 	.byte	0x04, 0x17
        /*002a*/ 	.short	(.L_13 - .L_12)
.L_12:
        /*002c*/ 	.word	0x00000000
        /*0030*/ 	.short	0x0003
        /*0032*/ 	.short	0x0018
        /*0034*/ 	.byte	0x00, 0xf5, 0x21, 0x00


	//----- nvinfo : EIATTR_KPARAM_INFO
	.align		4
.L_13:
        /*0038*/ 	.byte	0x04, 0x17
        /*003a*/ 	.short	(.L_15 - .L_14)
.L_14:
        /*003c*/ 	.word	0x00000000
        /*0040*/ 	.short	0x0002
        /*0042*/ 	.short	0x0010
        /*0044*/ 	.byte	0x00, 0xf5, 0x21, 0x00


	//----- nvinfo : EIATTR_KPARAM_INFO
	.align		4
.L_15:
        /*0048*/ 	.byte	0x04, 0x17
        /*004a*/ 	.short	(.L_17 - .L_16)
.L_16:
        /*004c*/ 	.word	0x00000000
        /*0050*/ 	.short	0x0001
        /*0052*/ 	.short	0x0008
        /*0054*/ 	.byte	0x00, 0xf5, 0x21, 0x00


	//----- nvinfo : EIATTR_KPARAM_INFO
	.align		4
.L_17:
        /*0058*/ 	.byte	0x04, 0x17
        /*005a*/ 	.short	(.L_19 - .L_18)
.L_18:
        /*005c*/ 	.word	0x00000000
        /*0060*/ 	.short	0x0000
        /*0062*/ 	.short	0x0000
        /*0064*/ 	.byte	0x00, 0xf5, 0x21, 0x00


	//----- nvinfo : EIATTR_SPARSE_MMA_MASK
	.align		4
.L_19:
        /*0068*/ 	.byte	0x03, 0x50
        /*006a*/ 	.short	0x0000


	//----- nvinfo : EIATTR_MAXREG_COUNT
	.align		4
        /*006c*/ 	.byte	0x03, 0x1b
        /*006e*/ 	.short	0x00ff


	//----- nvinfo : EIATTR_MERCURY_ISA_VERSION
	.align		4
        /*0070*/ 	.byte	0x03, 0x5f
        /*0072*/ 	.short	0x0101


	//----- nvinfo : EIATTR_VRC_CTA_INIT_COUNT
	.align		4
        /*0074*/ 	.byte	0x02, 0x4a
	.zero		1
	.zero		1


	//----- nvinfo : EIATTR_EXIT_INSTR_OFFSETS
	.align		4
        /*0078*/ 	.byte	0x04, 0x1c
        /*007a*/ 	.short	(.L_21 - .L_20)


	//   ....[0]....
.L_20:
        /*007c*/ 	.word	0x00000070


	//   ....[1]....
        /*0080*/ 	.word	0x000000f0


	//   ....[2]....
        /*0084*/ 	.word	0x00000920


	//----- nvinfo : EIATTR_CRS_STACK_SIZE
	.align		4
.L_21:
        /*0088*/ 	.byte	0x04, 0x1e
        /*008a*/ 	.short	(.L_23 - .L_22)
.L_22:
        /*008c*/ 	.word	0x00000000


	//----- nvinfo : EIATTR_CBANK_PARAM_SIZE
	.align		4
.L_23:
        /*0090*/ 	.byte	0x03, 0x19
        /*0092*/ 	.short	0x0028


	//----- nvinfo : EIATTR_PARAM_CBANK
	.align		4
        /*0094*/ 	.byte	0x04, 0x0a
        /*0096*/ 	.short	(.L_25 - .L_24)
	.align		4
.L_24:
        /*0098*/ 	.word	index@(.nv.constant0._Z10makeAdjMatPiS_S_S_ii)
        /*009c*/ 	.short	0x0380
        /*009e*/ 	.short	0x0028


	//----- nvinfo : EIATTR_SW_WAR
	.align		4
.L_25:
        /*00a0*/ 	.byte	0x04, 0x36
        /*00a2*/ 	.short	(.L_27 - .L_26)
.L_26:
        /*00a4*/ 	.word	0x00000008
.L_27:


//--------------------- .nv.callgraph             --------------------------
	.section	.nv.callgraph,"",@"SHT_CUDA_CALLGRAPH"
	.align	4
	.sectionentsize	8
	.align		4
        /*0000*/ 	.word	0x00000000
	.align		4
        /*0004*/ 	.word	0xffffffff
	.align		4
        /*0008*/ 	.word	0x00000000
	.align		4
        /*000c*/ 	.word	0xfffffffe
	.align		4
        /*0010*/ 	.word	0x00000000
	.align		4
        /*0014*/ 	.word	0xfffffffd
	.align		4
        /*0018*/ 	.word	0x00000000
	.align		4
        /*001c*/ 	.word	0xfffffffc


//--------------------- .text._Z10makeAdjMatPiS_S_S_ii --------------------------
	.section	.text._Z10makeAdjMatPiS_S_S_ii,"ax",@progbits
	.align	128
        .global         _Z10makeAdjMatPiS_S_S_ii
        .type           _Z10makeAdjMatPiS_S_S_ii,@function
        .size           _Z10makeAdjMatPiS_S_S_ii,(.L_x_7 - _Z10makeAdjMatPiS_S_S_ii)
        .other          _Z10makeAdjMatPiS_S_S_ii,@"STO_CUDA_ENTRY STV_DEFAULT"
_Z10makeAdjMatPiS_S_S_ii:
.text._Z10makeAdjMatPiS_S_S_ii:
[----:B------:R-:W-:Y:S01]  /*0000*/  LDC R1, c[0x0][0x37c] ;  /* 0x0000df00ff017b82 */ /* 0x000fe20000000800 */
[----:B------:R-:W0:Y:S07]  /*0010*/  S2R R0, SR_TID.X ;  /* 0x0000000000007919 */ /* 0x000e2e0000002100 */
[----:B------:R-:W0:Y:S01]  /*0020*/  S2UR UR4, SR_CTAID.X ;  /* 0x00000000000479c3 */ /* 0x000e220000002500 */
[----:B------:R-:W1:Y:S07]  /*0030*/  LDCU UR5, c[0x0][0x3a4] ;  /* 0x00007480ff0577ac */ /* 0x000e6e0008000800 */
[----:B------:R-:W0:Y:S02]  /*0040*/  LDC R7, c[0x0][0x360] ;  /* 0x0000d800ff077b82 */ /* 0x000e240000000800 */
[----:B0-----:R-:W-:-:S05]  /*0050*/  IMAD R7, R7, UR4, R0 ;  /* 0x0000000407077c24 */ /* 0x001fca000f8e0200 */
[----:B-1----:R-:W-:-:S13]  /*0060*/  ISETP.GE.AND P0, PT, R7, UR5, PT ;  /* 0x0000000507007c0c */ /* 0x002fda000bf06270 */
[----:B------:R-:W-:Y:S05]  /*0070*/  @P0 EXIT ;  /* 0x000000000000094d */ /* 0x000fea0003800000 */
[----:B------:R-:W0:Y:S01]  /*0080*/  LDC.64 R2, c[0x0][0x380] ;  /* 0x0000e000ff027b82 */ /* 0x000e220000000a00 */
[----:B------:R-:W1:Y:S07]  /*0090*/  LDCU.64 UR6, c[0x0][0x358] ;  /* 0x00006b00ff0677ac */ /* 0x000e6e0008000a00 */
[----:B------:R-:W2:Y:S01]  /*00a0*/  LDC.64 R4, c[0x0][0x388] ;  /* 0x0000e200ff047b82 */ /* 0x000ea20000000a00 */
[----:B0-----:R-:W-:-:S05]  /*00b0*/  IMAD.WIDE R2, R7, 0x4, R2 ;  /* 0x0000000407027825 */ /* 0x001fca00078e0202 */
[----:B-1----:R-:W3:Y:S01]  /*00c0*/  LDG.E R9, desc[UR6][R2.64] ;  /* 0x0000000602097981 */ /* 0x002ee2000c1e1900 */
[----:B--2---:R-:W-:Y:S01]  /*00d0*/  IMAD.WIDE R4, R7, 0x4, R4 ;  /* 0x0000000407047825 */ /* 0x004fe200078e0204 */
[----:B---3--:R-:W-:-:S13]  /*00e0*/  ISETP.GE.AND P0, PT, R9, 0x1, PT ;  /* 0x000000010900780c */ /* 0x008fda0003f06270 */
[----:B------:R-:W-:Y:S05]  /*00f0*/  @!P0 EXIT ;  /* 0x000000000000894d */ /* 0x000fea0003800000 */
[----:B------:R-:W2:Y:S01]  /*0100*/  LDG.E R0, desc[UR6][R4.64] ;  /* 0x0000000604007981 */ /* 0x000ea2000c1e1900 */
[----:B------:R-:W0:Y:S01]  /*0110*/  LDC.64 R2, c[0x0][0x390] ;  /* 0x0000e400ff027b82 */ /* 0x000e220000000a00 */
[----:B------:R-:W1:Y:S01]  /*0120*/  LDCU.64 UR4, c[0x0][0x390] ;  /* 0x00007200ff0477ac */ /* 0x000e620008000a00 */
[----:B------:R-:W3:Y:S01]  /*0130*/  LDCU UR8, c[0x0][0x3a0] ;  /* 0x00007400ff0877ac */ /* 0x000ee20008000800 */
[----:B------:R-:W4:Y:S01]  /*0140*/  LDCU.64 UR10, c[0x0][0x398] ;  /* 0x00007300ff0a77ac */ /* 0x000f220008000a00 */
[----:B-1----:R-:W-:-:S04]  /*0150*/  UIADD3 UR4, UP0, UPT, UR4, 0x8, URZ ;  /* 0x0000000804047890 */ /* 0x002fc8000ff1e0ff */
[----:B------:R-:W-:Y:S01]  /*0160*/  UIADD3.X UR5, UPT, UPT, URZ, UR5, URZ, UP0, !UPT ;  /* 0x00000005ff057290 */ /* 0x000fe200087fe4ff */
[--C-:B--2---:R-:W-:Y:S02]  /*0170*/  IMAD.IADD R6, R9, 0x1, R0.reuse ;  /* 0x0000000109067824 */ /* 0x104fe400078e0200 */
[C---:B------:R-:W-:Y:S02]  /*0180*/  VIADD R7, R0.reuse, 0x1 ;  /* 0x0000000100077836 */ /* 0x040fe40000000000 */
[----:B------:R-:W-:Y:S02]  /*0190*/  IMAD.MOV.U32 R11, RZ, RZ, R0 ;  /* 0x000000ffff0b7224 */ /* 0x000fe400078e0000 */
[----:B0-----:R-:W-:Y:S01]  /*01a0*/  IMAD.WIDE R2, R0, 0x4, R2 ;  /* 0x0000000400027825 */ /* 0x001fe200078e0202 */
[----:B------:R-:W-:-:S05]  /*01b0*/  VIMNMX R9, PT, PT, R6, R7, !PT ;  /* 0x0000000706097248 */ /* 0x000fca0007fe0100 */
[C---:B------:R-:W-:Y:S02]  /*01c0*/  IMAD.IADD R8, R0.reuse, 0x1, -R9 ;  /* 0x0000000100087824 */ /* 0x040fe400078e0a09 */
[----:B------:R-:W-:Y:S02]  /*01d0*/  IMAD.IADD R10, R9, 0x1, -R0 ;  /* 0x00000001090a7824 */ /* 0x000fe400078e0a00 */
[----:B------:R-:W-:Y:S01]  /*01e0*/  VIADD R9, R0, 0x3 ;  /* 0x0000000300097836 */ /* 0x000fe20000000000 */
[----:B------:R-:W-:Y:S01]  /*01f0*/  ISETP.GT.U32.AND P0, PT, R8, -0x4, PT ;  /* 0xfffffffc0800780c */ /* 0x000fe20003f04070 */
[----:B------:R-:W-:Y:S01]  /*0200*/  VIADD R8, R0, 0x2 ;  /* 0x0000000200087836 */ /* 0x000fe20000000000 */
[----:B---34-:R-:W-:-:S11]  /*0210*/  LOP3.LUT R10, R10, 0x3, RZ, 0xc0, !PT ;  /* 0x000000030a0a7812 */ /* 0x018fd600078ec0ff */
.L_x_5:
[----:B0-----:R-:W0:Y:S01]  /*0220*/  LDC.64 R4, c[0x0][0x390] ;  /* 0x0000e400ff047b82 */ /* 0x001e220000000a00 */
[----:B------:R-:W-:Y:S01]  /*0230*/  ISETP.NE.AND P2, PT, R10, RZ, PT ;  /* 0x000000ff0a00720c */ /* 0x000fe20003f45270 */
[----:B------:R-:W-:Y:S01]  /*0240*/  BSSY.RECONVERGENT B0, `(.L_x_0) ;  /* 0x0000033000007945 */ /* 0x000fe20003800200 */
[----:B------:R-:W-:Y:S02]  /*0250*/  IMAD.MOV.U32 R15, RZ, RZ, R0 ;  /* 0x000000ffff0f7224 */ /* 0x000fe400078e0000 */
[----:B0-----:R-:W-:-:S04]  /*0260*/  IMAD.WIDE R4, R11, 0x4, R4 ;  /* 0x000000040b047825 */ /* 0x001fc800078e0204 */
[----:B------:R-:W-:-:S05]  /*0270*/  VIADD R11, R11, 0x1 ;  /* 0x000000010b0b7836 */ /* 0x000fca0000000000 */
[----:B------:R-:W-:Y:S01]  /*0280*/  ISETP.GE.AND P1, PT, R11, R6, PT ;  /* 0x000000060b00720c */ /* 0x000fe20003f26270 */
[----:B-123--:R-:W-:-:S12]  /*0290*/  @!P2 BRA `(.L_x_1) ;  /* 0x0000000000b4a947 */ /* 0x00efd80003800000 */
[----:B------:R-:W2:Y:S01]  /*02a0*/  LDG.E R15, desc[UR6][R4.64] ;  /* 0x00000006040f7981 */ /* 0x000ea2000c1e1900 */
[----:B------:R-:W0:Y:S03]  /*02b0*/  LDC R14, c[0x0][0x3a0] ;  /* 0x0000e800ff0e7b82 */ /* 0x000e260000000800 */
[----:B------:R-:W3:Y:S05]  /*02c0*/  LDG.E R16, desc[UR6][R2.64] ;  /* 0x0000000602107981 */ /* 0x000eea000c1e1900 */
[----:B------:R-:W1:Y:S01]  /*02d0*/  LDC.64 R12, c[0x0][0x398] ;  /* 0x0000e600ff0c7b82 */ /* 0x000e620000000a00 */
[----:B--2---:R-:W-:-:S04]  /*02e0*/  VIADD R15, R15, 0xffffffff ;  /* 0xffffffff0f0f7836 */ /* 0x004fc80000000000 */
[----:B0-----:R-:W-:-:S05]  /*02f0*/  IMAD R15, R15, R14, RZ ;  /* 0x0000000e0f0f7224 */ /* 0x001fca00078e02ff */
[----:B------:R-:W-:Y:S02]  /*0300*/  SHF.R.S32.HI R17, RZ, 0x1f, R15 ;  /* 0x0000001fff117819 */ /* 0x000fe4000001140f */
[----:B---3--:R-:W-:-:S04]  /*0310*/  IADD3 R15, P2, PT, R15, R16, RZ ;  /* 0x000000100f0f7210 */ /* 0x008fc80007f5e0ff */
[----:B------:R-:W-:Y:S02]  /*0320*/  LEA.HI.X.SX32 R18, R16, R17, 0x1, P2 ;  /* 0x0000001110127211 */ /* 0x000fe400010f0eff */
[----:B-1----:R-:W-:-:S04]  /*0330*/  LEA R16, P2, R15, R12, 0x2 ;  /* 0x0000000c0f107211 */ /* 0x002fc800078410ff */
[----:B------:R-:W-:-:S05]  /*0340*/  LEA.HI.X R17, R15, R13, R18, 0x2, P2 ;  /* 0x0000000d0f117211 */ /* 0x000fca00010f1412 */
[----:B------:R-:W2:Y:S01]  /*0350*/  LDG.E R15, desc[UR6][R16.64+-0x4] ;  /* 0xfffffc06100f7981 */ /* 0x000ea2000c1e1900 */
[----:B------:R-:W-:Y:S01]  /*0360*/  ISETP.NE.AND P2, PT, R10, 0x1, PT ;  /* 0x000000010a00780c */ /* 0x000fe20003f45270 */
[----:B--2---:R-:W-:Y:S02]  /*0370*/  VIADD R19, R15, 0x1 ;  /* 0x000000010f137836 */ /* 0x004fe40000000000 */
[----:B------:R-:W-:-:S03]  /*0380*/  IMAD.MOV.U32 R15, RZ, RZ, R7 ;  /* 0x000000ffff0f7224 */ /* 0x000fc600078e0007 */
[----:B------:R0:W-:Y:S07]  /*0390*/  STG.E desc[UR6][R16.64+-0x4], R19 ;  /* 0xfffffc1310007986 */ /* 0x0001ee000c101906 */
[----:B------:R-:W-:Y:S05]  /*03a0*/  @!P2 BRA `(.L_x_1) ;  /* 0x000000000070a947 */ /* 0x000fea0003800000 */
[----:B------:R-:W2:Y:S04]  /*03b0*/  LDG.E R15, desc[UR6][R4.64] ;  /* 0x00000006040f7981 */ /* 0x000ea8000c1e1900 */
[----:B0-----:R-:W3:Y:S01]  /*03c0*/  LDG.E R16, desc[UR6][R2.64+0x4] ;  /* 0x0000040602107981 */ /* 0x001ee2000c1e1900 */
[----:B--2---:R-:W-:-:S04]  /*03d0*/  VIADD R15, R15, 0xffffffff ;  /* 0xffffffff0f0f7836 */ /* 0x004fc80000000000 */
[----:B------:R-:W-:-:S05]  /*03e0*/  IMAD R15, R15, R14, RZ ;  /* 0x0000000e0f0f7224 */ /* 0x000fca00078e02ff */
[----:B------:R-:W-:Y:S02]  /*03f0*/  SHF.R.S32.HI R17, RZ, 0x1f, R15 ;  /* 0x0000001fff117819 */ /* 0x000fe4000001140f */
[----:B---3--:R-:W-:-:S04]  /*0400*/  IADD3 R15, P2, PT, R15, R16, RZ ;  /* 0x000000100f0f7210 */ /* 0x008fc80007f5e0ff */
[----:B------:R-:W-:Y:S02]  /*0410*/  LEA.HI.X.SX32 R18, R16, R17, 0x1, P2 ;  /* 0x0000001110127211 */ /* 0x000fe400010f0eff */
[----:B------:R-:W-:-:S04]  /*0420*/  LEA R16, P2, R15, R12, 0x2 ;  /* 0x0000000c0f107211 */ /* 0x000fc800078410ff */
        /* <DEDUP_REMOVED lines=8> */
[----:B-1----:R-:W3:Y:S01]  /*04b0*/  LDG.E R16, desc[UR6][R2.64+0x8] ;  /* 0x0000080602107981 */ /* 0x002ee2000c1e1900 */
        /* <DEDUP_REMOVED lines=8> */
[----:B------:R-:W-:Y:S02]  /*0540*/  IMAD.MOV.U32 R15, RZ, RZ, R9 ;  /* 0x000000ffff0f7224 */ /* 0x000fe400078e0009 */
[----:B--2---:R-:W-:-:S05]  /*0550*/  VIADD R17, R14, 0x1 ;  /* 0x000000010e117836 */ /* 0x004fca0000000000 */
[----:B------:R2:W-:Y:S02]  /*0560*/  STG.E desc[UR6][R12.64+-0x4], R17 ;  /* 0xfffffc110c007986 */ /* 0x0005e4000c101906 */
.L_x_1:
[----:B------:R-:W-:Y:S05]  /*0570*/  BSYNC.RECONVERGENT B0 ;  /* 0x0000000000007941 */ /* 0x000fea0003800200 */
.L_x_0:
[----:B------:R-:W-:Y:S04]  /*0580*/  BSSY.RECONVERGENT B0, `(.L_x_2) ;  /* 0x0000038000007945 */ /* 0x000fe80003800200 */
[----:B------:R-:W-:Y:S05]  /*0590*/  @P0 BRA `(.L_x_3) ;  /* 0x0000000000d80947 */ /* 0x000fea0003800000 */
.L_x_4:
[----:B---3--:R-:W3:Y:S01]  /*05a0*/  LDG.E R14, desc[UR6][R4.64] ;  /* 0x00000006040e7981 */ /* 0x008ee2000c1e1900 */
[----:B--2---:R-:W-:Y:S02]  /*05b0*/  IMAD.U32 R12, RZ, RZ, UR4 ;  /* 0x00000004ff0c7e24 */ /* 0x004fe4000f8e00ff */
[----:B------:R-:W-:Y:S02]  /*05c0*/  IMAD.U32 R13, RZ, RZ, UR5 ;  /* 0x00000005ff0d7e24 */ /* 0x000fe4000f8e00ff */
[----:B------:R-:W-:-:S05]  /*05d0*/  IMAD.WIDE R12, R15, 0x4, R12 ;  /* 0x000000040f0c7825 */ /* 0x000fca00078e020c */
[----:B01----:R-:W2:Y:S01]  /*05e0*/  LDG.E R17, desc[UR6][R12.64+-0x8] ;  /* 0xfffff8060c117981 */ /* 0x003ea2000c1e1900 */
[----:B---3--:R-:W-:-:S04]  /*05f0*/  VIADD R14, R14, 0xffffffff ;  /* 0xffffffff0e0e7836 */ /* 0x008fc80000000000 */
[----:B------:R-:W-:-:S05]  /*0600*/  IMAD R14, R14, UR8, RZ ;  /* 0x000000080e0e7c24 */ /* 0x000fca000f8e02ff */
[----:B------:R-:W-:Y:S02]  /*0610*/  SHF.R.S32.HI R16, RZ, 0x1f, R14 ;  /* 0x0000001fff107819 */ /* 0x000fe4000001140e */
[----:B--2---:R-:W-:-:S04]  /*0620*/  IADD3 R14, P2, PT, R14, R17, RZ ;  /* 0x000000110e0e7210 */ /* 0x004fc80007f5e0ff */
[----:B------:R-:W-:Y:S02]  /*0630*/  LEA.HI.X.SX32 R17, R17, R16, 0x1, P2 ;  /* 0x0000001011117211 */ /* 0x000fe400010f0eff */
[----:B------:R-:W-:-:S04]  /*0640*/  LEA R18, P2, R14, UR10, 0x2 ;  /* 0x0000000a0e127c11 */ /* 0x000fc8000f8410ff */
[----:B------:R-:W-:-:S05]  /*0650*/  LEA.HI.X R19, R14, UR11, R17, 0x2, P2 ;  /* 0x0000000b0e137c11 */ /* 0x000fca00090f1411 */
[----:B------:R-:W2:Y:S02]  /*0660*/  LDG.E R14, desc[UR6][R18.64+-0x4] ;  /* 0xfffffc06120e7981 */ /* 0x000ea4000c1e1900 */
[----:B--2---:R-:W-:-:S05]  /*0670*/  VIADD R21, R14, 0x1 ;  /* 0x000000010e157836 */ /* 0x004fca0000000000 */
[----:B------:R0:W-:Y:S04]  /*0680*/  STG.E desc[UR6][R18.64+-0x4], R21 ;  /* 0xfffffc1512007986 */ /* 0x0001e8000c101906 */
[----:B------:R-:W2:Y:S04]  /*0690*/  LDG.E R14, desc[UR6][R4.64] ;  /* 0x00000006040e7981 */ /* 0x000ea8000c1e1900 */
[----:B------:R-:W3:Y:S01]  /*06a0*/  LDG.E R17, desc[UR6][R12.64+-0x4] ;  /* 0xfffffc060c117981 */ /* 0x000ee2000c1e1900 */
[----:B--2---:R-:W-:-:S04]  /*06b0*/  VIADD R14, R14, 0xffffffff ;  /* 0xffffffff0e0e7836 */ /* 0x004fc80000000000 */
[----:B------:R-:W-:-:S05]  /*06c0*/  IMAD R14, R14, UR8, RZ ;  /* 0x000000080e0e7c24 */ /* 0x000fca000f8e02ff */
[----:B------:R-:W-:Y:S02]  /*06d0*/  SHF.R.S32.HI R16, RZ, 0x1f, R14 ;  /* 0x0000001fff107819 */ /* 0x000fe4000001140e */
[----:B---3--:R-:W-:-:S04]  /*06e0*/  IADD3 R14, P2, PT, R14, R17, RZ ;  /* 0x000000110e0e7210 */ /* 0x008fc80007f5e0ff */
[----:B------:R-:W-:Y:S02]  /*06f0*/  LEA.HI.X.SX32 R17, R17, R16, 0x1, P2 ;  /* 0x0000001011117211 */ /* 0x000fe400010f0eff */
[----:B------:R-:W-:-:S04]  /*0700*/  LEA R16, P2, R14, UR10, 0x2 ;  /* 0x0000000a0e107c11 */ /* 0x000fc8000f8410ff */
[----:B------:R-:W-:-:S05]  /*0710*/  LEA.HI.X R17, R14, UR11, R17, 0x2, P2 ;  /* 0x0000000b0e117c11 */ /* 0x000fca00090f1411 */
[----:B------:R-:W0:Y:S02]  /*0720*/  LDG.E R14, desc[UR6][R16.64+-0x4] ;  /* 0xfffffc06100e7981 */ /* 0x000e24000c1e1900 */
[----:B0-----:R-:W-:-:S05]  /*0730*/  VIADD R21, R14, 0x1 ;  /* 0x000000010e157836 */ /* 0x001fca0000000000 */
        /* <DEDUP_REMOVED lines=22> */
[----:B------:R-:W0:Y:S01]  /*08a0*/  LDG.E R14, desc[UR6][R16.64+-0x4] ;  /* 0xfffffc06100e7981 */ /* 0x000e22000c1e1900 */
[----:B------:R-:W-:-:S05]  /*08b0*/  VIADD R15, R15, 0x4 ;  /* 0x000000040f0f7836 */ /* 0x000fca0000000000 */
[----:B------:R-:W-:Y:S01]  /*08c0*/  ISETP.GE.AND P2, PT, R15, R6, PT ;  /* 0x000000060f00720c */ /* 0x000fe20003f46270 */
[----:B0-----:R-:W-:-:S05]  /*08d0*/  VIADD R19, R14, 0x1 ;  /* 0x000000010e137836 */ /* 0x001fca0000000000 */
[----:B------:R3:W-:Y:S07]  /*08e0*/  STG.E desc[UR6][R16.64+-0x4], R19 ;  /* 0xfffffc1310007986 */ /* 0x0007ee000c101906 */
[----:B------:R-:W-:Y:S05]  /*08f0*/  @!P2 BRA `(.L_x_4) ;  /* 0xfffffffc0028a947 */ /* 0x000fea000383ffff */
.L_x_3:
[----:B------:R-:W-:Y:S05]  /*0900*/  BSYNC.RECONVERGENT B0 ;  /* 0x0000000000007941 */ /* 0x000fea0003800200 */
.L_x_2:
[----:B------:R-:W-:Y:S05]  /*0910*/  @!P1 BRA `(.L_x_5) ;  /* 0xfffffff800409947 */ /* 0x000fea000383ffff */
[----:B------:R-:W-:Y:S05]  /*0920*/  EXIT ;  /* 0x000000000000794d */ /* 0x000fea0003800000 */
.L_x_6:
[----:B------:R-:W-:-:S00]  /*0930*/  BRA `(.L_x_6) ;  /* 0xfffffffc00fc7947 */ /* 0x000fc0000383ffff */
[----:B------:R-:W-:-:S00]  /*0940*/  NOP ;  /* 0x0000000000007918 */ /* 0x000fc00000000000 */
        /* <DEDUP_REMOVED lines=11> */
.L_x_7:


//--------------------- .nv.shared.reserved.0     --------------------------
	.section	.nv.shared.reserved.0,"aw",@nobits
	.weak		__nv_reservedSMEM_offset_0_alias
	.size		__nv_reservedSMEM_offset_0_alias, 0, 64
	.other		__nv_reservedSMEM_offset_0_alias,@"STO_CUDA_RESERVED_SHARED STV_DEFAULT"
__nv_reservedSMEM_offset_0_alias:
	.zero		0
	.zero		64


//--------------------- .nv.constant0._Z10makeAdjMatPiS_S_S_ii --------------------------
	.section	.nv.constant0._Z10makeAdjMatPiS_S_S_ii,"a",@progbits
	.sectionflags	@""
	.align	4
.nv.constant0._Z10makeAdjMatPiS_S_S_ii:
	.zero		936


//--------------------- SYMBOLS --------------------------

	.type		.nv.reservedSmem.offset0,@object
	.size		.nv.reservedSmem.offset0,0x4
